	.headerflags	@"EF_CUDA_TEXMODE_UNIFIED EF_CUDA_64BIT_ADDRESS EF_CUDA_SM86 EF_CUDA_VIRTUAL_SM(EF_CUDA_SM86)"
	.elftype	@"ET_EXEC"


//--------------------- .nv.info                  --------------------------
	.section	.nv.info,"",@"SHT_CUDA_INFO"
	.align	4


	//----- nvinfo : EIATTR_REGCOUNT
	.align		4
        /*0000*/ 	.byte	0x04, 0x2f
        /*0002*/ 	.short	(.L_1 - .L_0)
	.align		4
.L_0:
        /*0004*/ 	.word	index@(triton_poi_fused_add_mul_8)
        /*0008*/ 	.word	0x00000018


	//----- nvinfo : EIATTR_MIN_STACK_SIZE
	.align		4
.L_1:
        /*000c*/ 	.byte	0x04, 0x12
        /*000e*/ 	.short	(.L_3 - .L_2)
	.align		4
.L_2:
        /*0010*/ 	.word	index@(triton_poi_fused_add_mul_8)
        /*0014*/ 	.word	0x00000000


	//----- nvinfo : EIATTR_FRAME_SIZE
	.align		4
.L_3:
        /*0018*/ 	.byte	0x04, 0x11
        /*001a*/ 	.short	(.L_5 - .L_4)
	.align		4
.L_4:
        /*001c*/ 	.word	index@(triton_poi_fused_add_mul_8)
        /*0020*/ 	.word	0x00000000


	//----- nvinfo : EIATTR_MIN_STACK_SIZE
	.align		4
.L_5:
        /*0024*/ 	.byte	0x04, 0x12
        /*0026*/ 	.short	(.L_7 - .L_6)
	.align		4
.L_6:
        /*0028*/ 	.word	index@(triton_poi_fused_add_mul_8)
        /*002c*/ 	.word	0x00000000
.L_7:


//--------------------- .nv.info.triton_poi_fused_add_mul_8 --------------------------
	.section	.nv.info.triton_poi_fused_add_mul_8,"",@"SHT_CUDA_INFO"
	.sectionflags	@""
	.align	4


	//----- nvinfo : EIATTR_CUDA_API_VERSION
	.align		4
        /*0000*/ 	.byte	0x04, 0x37
        /*0002*/ 	.short	(.L_9 - .L_8)
.L_8:
        /*0004*/ 	.word	0x0000007c


	//----- nvinfo : EIATTR_SW2861232_WAR
	.align		4
.L_9:
        /*0008*/ 	.byte	0x01, 0x35
	.zero		2


	//----- nvinfo : EIATTR_PARAM_CBANK
	.align		4
        /*000c*/ 	.byte	0x04, 0x0a
        /*000e*/ 	.short	(.L_11 - .L_10)
	.align		4
.L_10:
        /*0010*/ 	.word	index@(.nv.constant0.triton_poi_fused_add_mul_8)
        /*0014*/ 	.short	0x0160
        /*0016*/ 	.short	0x0058


	//----- nvinfo : EIATTR_CBANK_PARAM_SIZE
	.align		4
.L_11:
        /*0018*/ 	.byte	0x03, 0x19
        /*001a*/ 	.short	0x0058


	//----- nvinfo : EIATTR_KPARAM_INFO
	.align		4
        /*001c*/ 	.byte	0x04, 0x17
        /*001e*/ 	.short	(.L_13 - .L_12)
.L_12:
        /*0020*/ 	.word	0x00000000
        /*0024*/ 	.short	0x000a
        /*0026*/ 	.short	0x0050
        /*0028*/ 	.byte	0x00, 0xf4, 0x21, 0x00


	//----- nvinfo : EIATTR_KPARAM_INFO
	.align		4
.L_13:
        /*002c*/ 	.byte	0x04, 0x17
        /*002e*/ 	.short	(.L_15 - .L_14)
.L_14:
        /*0030*/ 	.word	0x00000000
        /*0034*/ 	.short	0x0009
        /*0036*/ 	.short	0x0048
        /*0038*/ 	.byte	0x00, 0xf0, 0x11, 0x00


	//----- nvinfo : EIATTR_KPARAM_INFO
	.align		4
.L_15:
        /*003c*/ 	.byte	0x04, 0x17
        /*003e*/ 	.short	(.L_17 - .L_16)
.L_16:
        /*0040*/ 	.word	0x00000000
        /*0044*/ 	.short	0x0008
        /*0046*/ 	.short	0x0040
        /*0048*/ 	.byte	0x00, 0xf4, 0x21, 0x00


	//----- nvinfo : EIATTR_KPARAM_INFO
	.align		4
.L_17:
        /*004c*/ 	.byte	0x04, 0x17
        /*004e*/ 	.short	(.L_19 - .L_18)
.L_18:
        /*0050*/ 	.word	0x00000000
        /*0054*/ 	.short	0x0007
        /*0056*/ 	.short	0x0038
        /*0058*/ 	.byte	0x00, 0xf4, 0x21, 0x00


	//----- nvinfo : EIATTR_KPARAM_INFO
	.align		4
.L_19:
        /*005c*/ 	.byte	0x04, 0x17
        /*005e*/ 	.short	(.L_21 - .L_20)
.L_20:
        /*0060*/ 	.word	0x00000000
        /*0064*/ 	.short	0x0006
        /*0066*/ 	.short	0x0030
        /*0068*/ 	.byte	0x00, 0xf4, 0x21, 0x00


	//----- nvinfo : EIATTR_KPARAM_INFO
	.align		4
.L_21:
        /*006c*/ 	.byte	0x04, 0x17
        /*006e*/ 	.short	(.L_23 - .L_22)
.L_22:
        /*0070*/ 	.word	0x00000000
        /*0074*/ 	.short	0x0005
        /*0076*/ 	.short	0x0028
        /*0078*/ 	.byte	0x00, 0xf4, 0x21, 0x00


	//----- nvinfo : EIATTR_KPARAM_INFO
	.align		4
.L_23:
        /*007c*/ 	.byte	0x04, 0x17
        /*007e*/ 	.short	(.L_25 - .L_24)
.L_24:
        /*0080*/ 	.word	0x00000000
        /*0084*/ 	.short	0x0004
        /*0086*/ 	.short	0x0020
        /*0088*/ 	.byte	0x00, 0xf4, 0x21, 0x00


	//----- nvinfo : EIATTR_KPARAM_INFO
	.align		4
.L_25:
        /*008c*/ 	.byte	0x04, 0x17
        /*008e*/ 	.short	(.L_27 - .L_26)
.L_26:
        /*0090*/ 	.word	0x00000000
        /*0094*/ 	.short	0x0003
        /*0096*/ 	.short	0x0018
        /*0098*/ 	.byte	0x00, 0xf4, 0x21, 0x00


	//----- nvinfo : EIATTR_KPARAM_INFO
	.align		4
.L_27:
        /*009c*/ 	.byte	0x04, 0x17
        /*009e*/ 	.short	(.L_29 - .L_28)
.L_28:
        /*00a0*/ 	.word	0x00000000
        /*00a4*/ 	.short	0x0002
        /*00a6*/ 	.short	0x0010
        /*00a8*/ 	.byte	0x00, 0xf4, 0x21, 0x00


	//----- nvinfo : EIATTR_KPARAM_INFO
	.align		4
.L_29:
        /*00ac*/ 	.byte	0x04, 0x17
        /*00ae*/ 	.short	(.L_31 - .L_30)
.L_30:
        /*00b0*/ 	.word	0x00000000
        /*00b4*/ 	.short	0x0001
        /*00b6*/ 	.short	0x0008
        /*00b8*/ 	.byte	0x00, 0xf4, 0x21, 0x00


	//----- nvinfo : EIATTR_KPARAM_INFO
	.align		4
.L_31:
        /*00bc*/ 	.byte	0x04, 0x17
        /*00be*/ 	.short	(.L_33 - .L_32)
.L_32:
        /*00c0*/ 	.word	0x00000000
        /*00c4*/ 	.short	0x0000
        /*00c6*/ 	.short	0x0000
        /*00c8*/ 	.byte	0x00, 0xf4, 0x21, 0x00


	//----- nvinfo : EIATTR_MAXREG_COUNT
	.align		4
.L_33:
        /*00cc*/ 	.byte	0x03, 0x1b
        /*00ce*/ 	.short	0x0080


	//----- nvinfo : EIATTR_EXIT_INSTR_OFFSETS
	.align		4
        /*00d0*/ 	.byte	0x04, 0x1c
        /*00d2*/ 	.short	(.L_35 - .L_34)


	//   ....[0]....
.L_34:
        /*00d4*/ 	.word	0x00000370


	//   ....[1]....
        /*00d8*/ 	.word	0x000003b0


	//----- nvinfo : EIATTR_REQNTID
	.align		4
.L_35:
        /*00dc*/ 	.byte	0x04, 0x10
        /*00de*/ 	.short	(.L_37 - .L_36)
.L_36:
        /*00e0*/ 	.word	0x00000200
        /*00e4*/ 	.word	0x00000001
        /*00e8*/ 	.word	0x00000001
.L_37:


//--------------------- .nv.callgraph             --------------------------
	.section	.nv.callgraph,"",@"SHT_CUDA_CALLGRAPH"
	.align	4
	.sectionentsize	8
	.align		4
        /*0000*/ 	.word	0x00000000
	.align		4
        /*0004*/ 	.word	0xffffffff
	.align		4
        /*0008*/ 	.word	0x00000000
	.align		4
        /*000c*/ 	.word	0xfffffffe
	.align		4
        /*0010*/ 	.word	0x00000000
	.align		4
        /*0014*/ 	.word	0xfffffffd
	.align		4
        /*0018*/ 	.word	0x00000000
	.align		4
        /*001c*/ 	.word	0xfffffffc


//--------------------- .nv.rel.action            --------------------------
	.section	.nv.rel.action,"",@"SHT_CUDA_RELOCINFO"
	.align	8
	.sectionentsize	8
        /*0000*/ 	.byte	0x73, 0x00, 0x00, 0x00, 0x00, 0x00, 0x00, 0x00, 0x00, 0x00, 0x00, 0x11, 0x25, 0x00, 0x05, 0x36


//--------------------- .nv.constant0.triton_poi_fused_add_mul_8 --------------------------
	.section	.nv.constant0.triton_poi_fused_add_mul_8,"a",@progbits
	.sectionflags	@""
	.align	4
.nv.constant0.triton_poi_fused_add_mul_8:
	.zero		440


//--------------------- .text.triton_poi_fused_add_mul_8 --------------------------
	.section	.text.triton_poi_fused_add_mul_8,"ax",@progbits
	.sectioninfo	@"SHI_REGISTERS=24"
	.align	128
        .global         triton_poi_fused_add_mul_8
        .type           triton_poi_fused_add_mul_8,@function
        .size           triton_poi_fused_add_mul_8,(.L_x_1 - triton_poi_fused_add_mul_8)
        .other          triton_poi_fused_add_mul_8,@"STO_CUDA_ENTRY STV_DEFAULT"
triton_poi_fused_add_mul_8:
.text.triton_poi_fused_add_mul_8:
[----:B------:R-:W-:Y:S02]  /*0000*/  IMAD.MOV.U32 R1, RZ, RZ, c[0x0][0x28] ;  /* 0x00000a00ff017624 */ /* 0x000fe400078e00ff */
[----:B------:R-:W0:Y:S01]  /*0010*/  S2R R19, SR_TID.X ;  /* 0x0000000000137919 */ /* 0x000e220000002100 */
[----:B------:R-:W-:-:S03]  /*0020*/  ULDC.64 UR4, c[0x0][0x118] ;  /* 0x0000460000047ab9 */ /* 0x000fc60000000a00 */
[----:B------:R-:W1:Y:S01]  /*0030*/  S2R R3, SR_CTAID.X ;  /* 0x0000000000037919 */ /* 0x000e620000002500 */
[----:B0-----:R-:W-:-:S05]  /*0040*/  LOP3.LUT R0, R19, 0x7f, RZ, 0xc0, !PT ;  /* 0x0000007f13007812 */ /* 0x001fca00078ec0ff */
[----:B-1----:R-:W-:Y:S01]  /*0050*/  IMAD R0, R3, 0x80, R0 ;  /* 0x0000008003007824 */ /* 0x002fe200078e0200 */
[----:B------:R-:W-:-:S03]  /*0060*/  MOV R3, 0x2 ;  /* 0x0000000200037802 */ /* 0x000fc60000000f00 */
[----:B------:R-:W-:-:S05]  /*0070*/  IMAD.HI R2, R0, 0x2aaaaaab, RZ ;  /* 0x2aaaaaab00027827 */ /* 0x000fca00078e02ff */
[----:B------:R-:W-:-:S04]  /*0080*/  SHF.R.U32.HI R5, RZ, 0x1f, R2 ;  /* 0x0000001fff057819 */ /* 0x000fc80000011602 */
[----:B------:R-:W-:-:S05]  /*0090*/  LEA.HI.SX32 R2, R2, R5, 0x17 ;  /* 0x0000000502027211 */ /* 0x000fca00078fbaff */
[----:B------:R-:W-:-:S04]  /*00a0*/  IMAD.WIDE R4, R2, R3, c[0x0][0x180] ;  /* 0x0000600002047625 */ /* 0x000fc800078e0203 */
[C---:B------:R-:W-:Y:S01]  /*00b0*/  IMAD.WIDE R6, R2.reuse, R3, c[0x0][0x188] ;  /* 0x0000620002067625 */ /* 0x040fe200078e0203 */
[----:B------:R0:W2:Y:S04]  /*00c0*/  LDG.E.EL.U16 R17, [R4.64] ;  /* 0x0000000404117981 */ /* 0x0000a8000c2e1500 */
[----:B------:R1:W3:Y:S01]  /*00d0*/  LDG.E.EL.U16 R18, [R6.64] ;  /* 0x0000000406127981 */ /* 0x0002e2000c2e1500 */
[----:B------:R-:W-:Y:S02]  /*00e0*/  IMAD R2, R2, -0xc00, R0 ;  /* 0xfffff40002027824 */ /* 0x000fe400078e0200 */
[----:B------:R-:W-:-:S03]  /*00f0*/  IMAD.MOV.U32 R21, RZ, RZ, 0x4 ;  /* 0x00000004ff157424 */ /* 0x000fc600078e00ff */
[----:B------:R-:W-:Y:S01]  /*0100*/  IADD3 R16, R2, 0x1800, RZ ;  /* 0x0000180002107810 */ /* 0x000fe20007ffe0ff */
[----:B------:R-:W-:-:S04]  /*0110*/  IMAD.WIDE R10, R0, R21, c[0x0][0x178] ;  /* 0x00005e00000a7625 */ /* 0x000fc800078e0215 */
[-C--:B------:R-:W-:Y:S02]  /*0120*/  IMAD.WIDE R12, R2, R3.reuse, c[0x0][0x190] ;  /* 0x00006400020c7625 */ /* 0x080fe400078e0203 */
[----:B------:R-:W4:Y:S02]  /*0130*/  LDG.E R10, [R10.64] ;  /* 0x000000040a0a7981 */ /* 0x000f24000c1e1900 */
[-C--:B------:R-:W-:Y:S02]  /*0140*/  IMAD.WIDE.U32 R8, R16, R3.reuse, c[0x0][0x170] ;  /* 0x00005c0010087625 */ /* 0x080fe400078e0003 */
[----:B------:R-:W5:Y:S02]  /*0150*/  LDG.E.EL.U16 R12, [R12.64] ;  /* 0x000000040c0c7981 */ /* 0x000f64000c2e1500 */
[-C--:B------:R-:W-:Y:S02]  /*0160*/  IMAD.WIDE R14, R2, R3.reuse, c[0x0][0x198] ;  /* 0x00006600020e7625 */ /* 0x080fe400078e0203 */
[----:B------:R-:W4:Y:S02]  /*0170*/  LDG.E.EL.U16 R8, [R8.64] ;  /* 0x0000000408087981 */ /* 0x000f24000c2e1500 */
[----:B0-----:R-:W-:-:S02]  /*0180*/  IMAD.WIDE R4, R0, R3, c[0x0][0x160] ;  /* 0x0000580000047625 */ /* 0x001fc400078e0203 */
[----:B------:R-:W4:Y:S02]  /*0190*/  LDG.E.EL.U16 R14, [R14.64] ;  /* 0x000000040e0e7981 */ /* 0x000f24000c2e1500 */
[----:B-1----:R-:W-:Y:S02]  /*01a0*/  IMAD.WIDE.U32 R6, R16, R21, c[0x0][0x168] ;  /* 0x00005a0010067625 */ /* 0x002fe400078e0015 */
[----:B------:R0:W4:Y:S04]  /*01b0*/  LDG.E.U16 R4, [R4.64] ;  /* 0x0000000404047981 */ /* 0x000128000c1e1500 */
[----:B------:R1:W4:Y:S01]  /*01c0*/  LDG.E.EL R6, [R6.64] ;  /* 0x0000000406067981 */ /* 0x000322000c2e1900 */
[----:B--2---:R-:W-:-:S04]  /*01d0*/  SHF.L.U32 R2, R17, 0x10, RZ ;  /* 0x0000001011027819 */ /* 0x004fc800000006ff */
[----:B------:R-:W-:Y:S01]  /*01e0*/  FSETP.GE.AND P0, PT, R2, RZ, PT ;  /* 0x000000ff0200720b */ /* 0x000fe20003f06000 */
[----:B---3--:R-:W-:-:S03]  /*01f0*/  IMAD.U32 R2, R18, 0x10000, RZ ;  /* 0x0001000012027824 */ /* 0x008fc600078e00ff */
[----:B------:R-:W-:Y:S02]  /*0200*/  SEL R17, R17, RZ, !P0 ;  /* 0x000000ff11117207 */ /* 0x000fe40004000000 */
[----:B------:R-:W-:Y:S02]  /*0210*/  FSETP.GTU.AND P0, PT, R2, RZ, PT ;  /* 0x000000ff0200720b */ /* 0x000fe40003f0c000 */
[----:B------:R-:W-:Y:S02]  /*0220*/  SHF.L.U32 R17, R17, 0x10, RZ ;  /* 0x0000001011117819 */ /* 0x000fe400000006ff */
[----:B------:R-:W-:-:S03]  /*0230*/  SEL R18, R18, RZ, P0 ;  /* 0x000000ff12127207 */ /* 0x000fc60000000000 */
[----:B------:R-:W-:Y:S02]  /*0240*/  FADD R17, RZ, -R17 ;  /* 0x80000011ff117221 */ /* 0x000fe40000000000 */
[----:B------:R-:W-:-:S05]  /*0250*/  IMAD.U32 R18, R18, 0x10000, RZ ;  /* 0x0001000012127824 */ /* 0x000fca00078e00ff */
[C---:B------:R-:W-:Y:S02]  /*0260*/  FSETP.GT.AND P0, PT, R17.reuse, R18, PT ;  /* 0x000000121100720b */ /* 0x040fe40003f04000 */
[----:B------:R-:W-:-:S11]  /*0270*/  FSETP.NAN.AND P1, PT, R17, R17, PT ;  /* 0x000000111100720b */ /* 0x000fd60003f28000 */
[----:B------:R-:W-:-:S05]  /*0280*/  @!P0 FSEL R17, R17, R18, P1 ;  /* 0x0000001211118208 */ /* 0x000fca0000800000 */
[----:B------:R-:W-:-:S05]  /*0290*/  FMUL R17, R17, 0.0078740157186985015869 ;  /* 0x3c01020411117820 */ /* 0x000fca0000400000 */
[C---:B------:R-:W-:Y:S02]  /*02a0*/  FSETP.GT.AND P0, PT, R17.reuse, 9.9999997473787516356e-06, PT ;  /* 0x3727c5ac1100780b */ /* 0x040fe40003f04000 */
[----:B------:R-:W-:Y:S02]  /*02b0*/  FSETP.NAN.AND P1, PT, R17, R17, PT ;  /* 0x000000111100720b */ /* 0x000fe40003f28000 */
[----:B----4-:R-:W-:Y:S01]  /*02c0*/  I2FP.F32.S32 R10, R10 ;  /* 0x0000000a000a7245 */ /* 0x010fe20000201400 */
[----:B-1----:R-:W-:Y:S01]  /*02d0*/  IMAD.U32 R7, R14, 0x10000, RZ ;  /* 0x000100000e077824 */ /* 0x002fe200078e00ff */
[----:B-----5:R-:W-:-:S07]  /*02e0*/  SHF.L.U32 R12, R12, 0x10, RZ ;  /* 0x000000100c0c7819 */ /* 0x020fce00000006ff */
[----:B------:R-:W-:Y:S02]  /*02f0*/  @!P0 FSEL R17, R17, 9.9999997473787516356e-06, P1 ;  /* 0x3727c5ac11118808 */ /* 0x000fe40000800000 */
[----:B------:R-:W-:Y:S02]  /*0300*/  LOP3.LUT P0, RZ, R19, 0x180, RZ, 0xc0, !PT ;  /* 0x0000018013ff7812 */ /* 0x000fe4000780c0ff */
[----:B0-----:R-:W-:Y:S01]  /*0310*/  SHF.L.U32 R5, R8, 0x10, RZ ;  /* 0x0000001008057819 */ /* 0x001fe200000006ff */
[----:B------:R-:W-:Y:S01]  /*0320*/  FMUL R17, R10, R17 ;  /* 0x000000110a117220 */ /* 0x000fe20000400000 */
[----:B------:R-:W-:-:S03]  /*0330*/  SHF.L.U32 R4, R4, 0x10, RZ ;  /* 0x0000001004047819 */ /* 0x000fc600000006ff */
[----:B------:R-:W-:Y:S01]  /*0340*/  FFMA R7, R12, R17, R7 ;  /* 0x000000110c077223 */ /* 0x000fe20000000007 */
[----:B------:R-:W-:-:S04]  /*0350*/  FADD R5, R6, R5 ;  /* 0x0000000506057221 */ /* 0x000fc80000000000 */
[----:B------:R-:W-:Y:S01]  /*0360*/  FFMA R4, R7, R5, R4 ;  /* 0x0000000507047223 */ /* 0x000fe20000000004 */
[----:B------:R-:W-:Y:S06]  /*0370*/  @P0 EXIT ;  /* 0x000000000000094d */ /* 0x000fec0003800000 */
[----:B------:R-:W-:Y:S01]  /*0380*/  F2FP.BF16.PACK_AB R4, RZ, R4 ;  /* 0x00000004ff04723e */ /* 0x000fe200000010ff */
[----:B------:R-:W-:-:S05]  /*0390*/  IMAD.WIDE R2, R0, R3, c[0x0][0x1a0] ;  /* 0x0000680000027625 */ /* 0x000fca00078e0203 */
[----:B------:R-:W-:Y:S01]  /*03a0*/  STG.E.U16 [R2.64], R4 ;  /* 0x0000000402007986 */ /* 0x000fe2000c101504 */
[----:B------:R-:W-:Y:S05]  /*03b0*/  EXIT ;  /* 0x000000000000794d */ /* 0x000fea0003800000 */
.L_x_0:
[----:B------:R-:W-:-:S00]  /*03c0*/  BRA `(.L_x_0) ;  /* 0xfffffff000007947 */ /* 0x000fc0000383ffff */
[----:B------:R-:W-:-:S00]  /*03d0*/  NOP ;  /* 0x0000000000007918 */ /* 0x000fc00000000000 */
        /* <DEDUP_REMOVED lines=10> */
.L_x_1:
